//
// Generated by NVIDIA NVVM Compiler
//
// Compiler Build ID: CL-36424714
// Cuda compilation tools, release 13.0, V13.0.88
// Based on NVVM 20.0.0
//

.version 9.0
.target sm_100
.address_size 64

	// .globl	_Z16summation_kerneliPf

.visible .entry _Z16summation_kerneliPf(
	.param .u32 _Z16summation_kerneliPf_param_0,
	.param .u64 .ptr .align 1 _Z16summation_kerneliPf_param_1
)
{
	.reg .pred 	%p<11>;
	.reg .b32 	%r<34>;
	.reg .b32 	%f<35>;
	.reg .b64 	%rd<5>;

	ld.param.u32 	%r15, [_Z16summation_kerneliPf_param_0];
	ld.param.u64 	%rd1, [_Z16summation_kerneliPf_param_1];
	mov.u32 	%r16, %ctaid.x;
	mov.u32 	%r17, %ntid.x;
	mov.u32 	%r18, %tid.x;
	mad.lo.s32 	%r1, %r16, %r17, %r18;
	mul.lo.s32 	%r2, %r1, %r15;
	add.s32 	%r3, %r2, %r15;
	setp.lt.s32 	%p1, %r15, 1;
	mov.f32 	%f34, 0f00000000;
	@%p1 bra 	$L__BB0_6;
	add.s32 	%r31, %r2, 1;
	max.s32 	%r5, %r3, %r31;
	sub.s32 	%r19, %r5, %r2;
	and.b32  	%r6, %r19, 3;
	setp.eq.s32 	%p2, %r6, 0;
	mov.f32 	%f34, 0f00000000;
	mov.u32 	%r33, %r2;
	@%p2 bra 	$L__BB0_4;
	neg.s32 	%r30, %r6;
	mov.f32 	%f34, 0f00000000;
$L__BB0_3:
	.pragma "nounroll";
	mov.u32 	%r33, %r31;
	add.s32 	%r20, %r33, -1;
	and.b32  	%r21, %r20, -2147483647;
	setp.eq.s32 	%p3, %r21, 1;
	selp.f32 	%f12, 0fBF800000, 0f3F800000, %p3;
	cvt.rn.f32.s32 	%f13, %r33;
	div.rn.f32 	%f14, %f12, %f13;
	add.f32 	%f34, %f34, %f14;
	add.s32 	%r31, %r33, 1;
	add.s32 	%r30, %r30, 1;
	setp.ne.s32 	%p4, %r30, 0;
	@%p4 bra 	$L__BB0_3;
$L__BB0_4:
	sub.s32 	%r22, %r2, %r5;
	setp.gt.u32 	%p5, %r22, -4;
	@%p5 bra 	$L__BB0_6;
$L__BB0_5:
	and.b32  	%r23, %r33, -2147483647;
	setp.eq.s32 	%p6, %r23, 1;
	selp.f32 	%f15, 0fBF800000, 0f3F800000, %p6;
	add.s32 	%r24, %r33, 1;
	cvt.rn.f32.s32 	%f16, %r24;
	div.rn.f32 	%f17, %f15, %f16;
	add.f32 	%f18, %f34, %f17;
	and.b32  	%r25, %r24, -2147483647;
	setp.eq.s32 	%p7, %r25, 1;
	selp.f32 	%f19, 0fBF800000, 0f3F800000, %p7;
	add.s32 	%r26, %r33, 2;
	cvt.rn.f32.s32 	%f20, %r26;
	div.rn.f32 	%f21, %f19, %f20;
	add.f32 	%f22, %f18, %f21;
	and.b32  	%r27, %r26, -2147483647;
	setp.eq.s32 	%p8, %r27, 1;
	selp.f32 	%f23, 0fBF800000, 0f3F800000, %p8;
	add.s32 	%r28, %r33, 3;
	cvt.rn.f32.s32 	%f24, %r28;
	div.rn.f32 	%f25, %f23, %f24;
	add.f32 	%f26, %f22, %f25;
	and.b32  	%r29, %r28, -2147483647;
	setp.eq.s32 	%p9, %r29, 1;
	selp.f32 	%f27, 0fBF800000, 0f3F800000, %p9;
	add.s32 	%r33, %r33, 4;
	cvt.rn.f32.s32 	%f28, %r33;
	div.rn.f32 	%f29, %f27, %f28;
	add.f32 	%f34, %f26, %f29;
	setp.lt.s32 	%p10, %r33, %r3;
	@%p10 bra 	$L__BB0_5;
$L__BB0_6:
	cvta.to.global.u64 	%rd2, %rd1;
	mul.wide.s32 	%rd3, %r1, 4;
	add.s64 	%rd4, %rd2, %rd3;
	st.global.f32 	[%rd4], %f34;
	ret;

}


// ===== COMPILED SASS (sm_100) =====

	.target	sm_100

	.elftype	@"ET_EXEC"


//--------------------- .note.nv.tkinfo           --------------------------
	.section	.note.nv.tkinfo,"",@"SHT_NOTE"
	.sectionflags	@"SHF_NOTE_NV_TKINFO"
	.tkinfo
        /*0018*/ 	.word	0x00000002
        /*0030*/ 	.string	""
        /*0030*/ 	.string	"ptxas"
        /*0030*/ 	.string	"Cuda compilation tools, release 13.0, V13.0.88"
        /*0030*/ 	.string	"Build cuda_13.0.r13.0/compiler.36424714_0"
        /*0030*/ 	.string	"-arch sm_100 -m 64 "



//--------------------- .note.nv.cuinfo           --------------------------
	.section	.note.nv.cuinfo,"",@"SHT_NOTE"
	.sectionflags	@"SHF_NOTE_NV_CUINFO"
        /*0018*/ 	.short	0x0002
        /*001a*/ 	.short	0x0064
        /*001c*/ 	.short	0x0082
	.zero		2


//--------------------- .nv.info                  --------------------------
	.section	.nv.info,"",@"SHT_CUDA_INFO"
	.align	4


	//----- nvinfo : EIATTR_REGCOUNT
	.align		4
        /*0000*/ 	.byte	0x04, 0x2f
        /*0002*/ 	.short	(.L_1 - .L_0)
	.align		4
.L_0:
        /*0004*/ 	.word	index@(_Z16summation_kerneliPf)
        /*0008*/ 	.word	0x00000014


	//----- nvinfo : EIATTR_FRAME_SIZE
	.align		4
.L_1:
        /*000c*/ 	.byte	0x04, 0x11
        /*000e*/ 	.short	(.L_3 - .L_2)
	.align		4
.L_2:
        /*0010*/ 	.word	index@($__internal_0_$__cuda_sm3x_div_rn_noftz_f32_slowpath)
        /*0014*/ 	.word	0x00000000


	//----- nvinfo : EIATTR_FRAME_SIZE
	.align		4
.L_3:
        /*0018*/ 	.byte	0x04, 0x11
        /*001a*/ 	.short	(.L_5 - .L_4)
	.align		4
.L_4:
        /*001c*/ 	.word	index@(_Z16summation_kerneliPf)
        /*0020*/ 	.word	0x00000000


	//----- nvinfo : EIATTR_MIN_STACK_SIZE
	.align		4
.L_5:
        /*0024*/ 	.byte	0x04, 0x12
        /*0026*/ 	.short	(.L_7 - .L_6)
	.align		4
.L_6:
        /*0028*/ 	.word	index@(_Z16summation_kerneliPf)
        /*002c*/ 	.word	0x00000000
.L_7:


//--------------------- .nv.compat                --------------------------
	.section	.nv.compat,"",@"SHT_CUDA_COMPAT_INFO"
	.align	4
        /*0000*/ 	.byte	0x02, 0x09, 0x00, 0x00, 0x02, 0x02, 0x01, 0x00, 0x02, 0x05, 0x05, 0x00, 0x03, 0x07, 0x01, 0x01
        /*0010*/ 	.byte	0x02, 0x03, 0x00, 0x00, 0x02, 0x06, 0x01, 0x00, 0x04, 0x0b, 0x08, 0x00, 0x01, 0x00, 0x00, 0x00
        /*0020*/ 	.byte	0x00, 0x00, 0x00, 0x00


//--------------------- .nv.info._Z16summation_kerneliPf --------------------------
	.section	.nv.info._Z16summation_kerneliPf,"",@"SHT_CUDA_INFO"
	.sectionflags	@""
	.align	4


	//----- nvinfo : EIATTR_CUDA_API_VERSION
	.align		4
        /*0000*/ 	.byte	0x04, 0x37
        /*0002*/ 	.short	(.L_9 - .L_8)
.L_8:
        /*0004*/ 	.word	0x00000082


	//----- nvinfo : EIATTR_KPARAM_INFO
	.align		4
.L_9:
        /*0008*/ 	.byte	0x04, 0x17
        /*000a*/ 	.short	(.L_11 - .L_10)
.L_10:
        /*000c*/ 	.word	0x00000000
        /*0010*/ 	.short	0x0001
        /*0012*/ 	.short	0x0008
        /*0014*/ 	.byte	0x00, 0xf5, 0x21, 0x00


	//----- nvinfo : EIATTR_KPARAM_INFO
	.align		4
.L_11:
        /*0018*/ 	.byte	0x04, 0x17
        /*001a*/ 	.short	(.L_13 - .L_12)
.L_12:
        /*001c*/ 	.word	0x00000000
        /*0020*/ 	.short	0x0000
        /*0022*/ 	.short	0x0000
        /*0024*/ 	.byte	0x00, 0xf0, 0x11, 0x00


	//----- nvinfo : EIATTR_SPARSE_MMA_MASK
	.align		4
.L_13:
        /*0028*/ 	.byte	0x03, 0x50
        /*002a*/ 	.short	0x0000


	//----- nvinfo : EIATTR_MAXREG_COUNT
	.align		4
        /*002c*/ 	.byte	0x03, 0x1b
        /*002e*/ 	.short	0x00ff


	//----- nvinfo : EIATTR_MERCURY_ISA_VERSION
	.align		4
        /*0030*/ 	.byte	0x03, 0x5f
        /*0032*/ 	.short	0x0101


	//----- nvinfo : EIATTR_VRC_CTA_INIT_COUNT
	.align		4
        /*0034*/ 	.byte	0x02, 0x4a
	.zero		1
	.zero		1


	//----- nvinfo : EIATTR_EXIT_INSTR_OFFSETS
	.align		4
        /*0038*/ 	.byte	0x04, 0x1c
        /*003a*/ 	.short	(.L_15 - .L_14)


	//   ....[0]....
.L_14:
        /*003c*/ 	.word	0x000008e0


	//----- nvinfo : EIATTR_CRS_STACK_SIZE
	.align		4
.L_15:
        /*0040*/ 	.byte	0x04, 0x1e
        /*0042*/ 	.short	(.L_17 - .L_16)
.L_16:
        /*0044*/ 	.word	0x00000000


	//----- nvinfo : EIATTR_CBANK_PARAM_SIZE
	.align		4
.L_17:
        /*0048*/ 	.byte	0x03, 0x19
        /*004a*/ 	.short	0x0010


	//----- nvinfo : EIATTR_PARAM_CBANK
	.align		4
        /*004c*/ 	.byte	0x04, 0x0a
        /*004e*/ 	.short	(.L_19 - .L_18)
	.align		4
.L_18:
        /*0050*/ 	.word	index@(.nv.constant0._Z16summation_kerneliPf)
        /*0054*/ 	.short	0x0380
        /*0056*/ 	.short	0x0010


	//----- nvinfo : EIATTR_SW_WAR
	.align		4
.L_19:
        /*0058*/ 	.byte	0x04, 0x36
        /*005a*/ 	.short	(.L_21 - .L_20)
.L_20:
        /*005c*/ 	.word	0x00000008
.L_21:


//--------------------- .nv.callgraph             --------------------------
	.section	.nv.callgraph,"",@"SHT_CUDA_CALLGRAPH"
	.align	4
	.sectionentsize	8
	.align		4
        /*0000*/ 	.word	0x00000000
	.align		4
        /*0004*/ 	.word	0xffffffff
	.align		4
        /*0008*/ 	.word	0x00000000
	.align		4
        /*000c*/ 	.word	0xfffffffe
	.align		4
        /*0010*/ 	.word	0x00000000
	.align		4
        /*0014*/ 	.word	0xfffffffd
	.align		4
        /*0018*/ 	.word	0x00000000
	.align		4
        /*001c*/ 	.word	0xfffffffc


//--------------------- .text._Z16summation_kerneliPf --------------------------
	.section	.text._Z16summation_kerneliPf,"ax",@progbits
	.align	128
        .global         _Z16summation_kerneliPf
        .type           _Z16summation_kerneliPf,@function
        .size           _Z16summation_kerneliPf,(.L_x_28 - _Z16summation_kerneliPf)
        .other          _Z16summation_kerneliPf,@"STO_CUDA_ENTRY STV_DEFAULT"
_Z16summation_kerneliPf:
.text._Z16summation_kerneliPf:
[----:B------:R-:W-:Y:S01]  /*0000*/  LDC R1, c[0x0][0x37c] ;  /* 0x0000df00ff017b82 */ /* 0x000fe20000000800 */
[----:B------:R-:W0:Y:S01]  /*0010*/  S2R R3, SR_TID.X ;  /* 0x0000000000037919 */ /* 0x000e220000002100 */
[----:B------:R-:W1:Y:S06]  /*0020*/  LDCU UR7, c[0x0][0x380] ;  /* 0x00007000ff0777ac */ /* 0x000e6c0008000800 */
[----:B------:R-:W0:Y:S01]  /*0030*/  S2UR UR6, SR_CTAID.X ;  /* 0x00000000000679c3 */ /* 0x000e220000002500 */
[----:B------:R-:W-:Y:S01]  /*0040*/  IMAD.MOV.U32 R6, RZ, RZ, RZ ;  /* 0x000000ffff067224 */ /* 0x000fe200078e00ff */
[----:B------:R-:W2:Y:S06]  /*0050*/  LDCU.64 UR4, c[0x0][0x358] ;  /* 0x00006b00ff0477ac */ /* 0x000eac0008000a00 */
[----:B------:R-:W0:Y:S01]  /*0060*/  LDC R4, c[0x0][0x360] ;  /* 0x0000d800ff047b82 */ /* 0x000e220000000800 */
[----:B-1----:R-:W-:Y:S01]  /*0070*/  UISETP.GE.AND UP0, UPT, UR7, 0x1, UPT ;  /* 0x000000010700788c */ /* 0x002fe2000bf06270 */
[----:B0-----:R-:W-:-:S08]  /*0080*/  IMAD R4, R4, UR6, R3 ;  /* 0x0000000604047c24 */ /* 0x001fd0000f8e0203 */
[----:B--2---:R-:W-:Y:S05]  /*0090*/  BRA.U !UP0, `(.L_x_0) ;  /* 0x0000000908047547 */ /* 0x004fea000b800000 */
[----:B------:R-:W-:Y:S01]  /*00a0*/  IMAD R7, R4, UR7, RZ ;  /* 0x0000000704077c24 */ /* 0x000fe2000f8e02ff */
[----:B------:R-:W-:Y:S01]  /*00b0*/  BSSY.RECONVERGENT B0, `(.L_x_1) ;  /* 0x0000026000007945 */ /* 0x000fe20003800200 */
[----:B------:R-:W-:Y:S02]  /*00c0*/  HFMA2 R6, -RZ, RZ, 0, 0 ;  /* 0x00000000ff067431 */ /* 0x000fe400000001ff */
[C---:B------:R-:W-:Y:S02]  /*00d0*/  VIADD R5, R7.reuse, UR7 ;  /* 0x0000000707057c36 */ /* 0x040fe40008000000 */
[----:B------:R-:W-:-:S05]  /*00e0*/  VIADD R0, R7, 0x1 ;  /* 0x0000000107007836 */ /* 0x000fca0000000000 */
[----:B------:R-:W-:-:S05]  /*00f0*/  VIMNMX R8, PT, PT, R5, R0, !PT ;  /* 0x0000000005087248 */ /* 0x000fca0007fe0100 */
[----:B------:R-:W-:-:S05]  /*0100*/  IMAD.IADD R2, R8, 0x1, -R7 ;  /* 0x0000000108027824 */ /* 0x000fca00078e0a07 */
[----:B------:R-:W-:Y:S01]  /*0110*/  LOP3.LUT P0, R9, R2, 0x3, RZ, 0xc0, !PT ;  /* 0x0000000302097812 */ /* 0x000fe2000780c0ff */
[----:B------:R-:W-:-:S12]  /*0120*/  IMAD.MOV.U32 R2, RZ, RZ, R7 ;  /* 0x000000ffff027224 */ /* 0x000fd800078e0007 */
[----:B------:R-:W-:Y:S05]  /*0130*/  @!P0 BRA `(.L_x_2) ;  /* 0x0000000000748947 */ /* 0x000fea0003800000 */
[----:B------:R-:W-:Y:S02]  /*0140*/  IMAD.MOV.U32 R3, RZ, RZ, R0 ;  /* 0x000000ffff037224 */ /* 0x000fe400078e0000 */
[----:B------:R-:W-:Y:S02]  /*0150*/  IMAD.MOV R9, RZ, RZ, -R9 ;  /* 0x000000ffff097224 */ /* 0x000fe400078e0a09 */
[----:B------:R-:W-:-:S07]  /*0160*/  IMAD.MOV.U32 R6, RZ, RZ, RZ ;  /* 0x000000ffff067224 */ /* 0x000fce00078e00ff */
.L_x_5:
[----:B------:R-:W-:Y:S01]  /*0170*/  I2FP.F32.S32 R13, R3 ;  /* 0x00000003000d7245 */ /* 0x000fe20000201400 */
[----:B------:R-:W-:Y:S01]  /*0180*/  IMAD.MOV.U32 R10, RZ, RZ, 0x3f800000 ;  /* 0x3f800000ff0a7424 */ /* 0x000fe200078e00ff */
[----:B------:R-:W-:Y:S01]  /*0190*/  IADD3 R0, PT, PT, R3, -0x1, RZ ;  /* 0xffffffff03007810 */ /* 0x000fe20007ffe0ff */
[----:B------:R-:W-:Y:S01]  /*01a0*/  VIADD R9, R9, 0x1 ;  /* 0x0000000109097836 */ /* 0x000fe20000000000 */
[----:B------:R-:W0:Y:S01]  /*01b0*/  MUFU.RCP R2, R13 ;  /* 0x0000000d00027308 */ /* 0x000e220000001000 */
[----:B------:R-:W-:Y:S01]  /*01c0*/  BSSY.RECONVERGENT B1, `(.L_x_3) ;  /* 0x0000011000017945 */ /* 0x000fe20003800200 */
[----:B------:R-:W-:Y:S02]  /*01d0*/  LOP3.LUT R0, R0, 0x80000001, RZ, 0xc0, !PT ;  /* 0x8000000100007812 */ /* 0x000fe400078ec0ff */
[----:B------:R-:W-:Y:S02]  /*01e0*/  ISETP.NE.AND P2, PT, R9, RZ, PT ;  /* 0x000000ff0900720c */ /* 0x000fe40003f45270 */
[----:B------:R-:W-:-:S04]  /*01f0*/  ISETP.NE.AND P0, PT, R0, 0x1, PT ;  /* 0x000000010000780c */ /* 0x000fc80003f05270 */
[----:B------:R-:W-:Y:S01]  /*0200*/  FSEL R0, R10, -1, P0 ;  /* 0xbf8000000a007808 */ /* 0x000fe20000000000 */
[----:B0-----:R-:W-:-:S07]  /*0210*/  FFMA R11, -R13, R2, 1 ;  /* 0x3f8000000d0b7423 */ /* 0x001fce0000000102 */
[----:B------:R-:W0:Y:S01]  /*0220*/  FCHK P0, R0, R13 ;  /* 0x0000000d00007302 */ /* 0x000e220000000000 */
[----:B------:R-:W-:-:S04]  /*0230*/  FFMA R11, R2, R11, R2 ;  /* 0x0000000b020b7223 */ /* 0x000fc80000000002 */
[----:B------:R-:W-:-:S04]  /*0240*/  FFMA R2, R0, R11, RZ ;  /* 0x0000000b00027223 */ /* 0x000fc800000000ff */
[----:B------:R-:W-:-:S04]  /*0250*/  FFMA R10, -R13, R2, R0 ;  /* 0x000000020d0a7223 */ /* 0x000fc80000000100 */
[----:B------:R-:W-:Y:S01]  /*0260*/  FFMA R11, R11, R10, R2 ;  /* 0x0000000a0b0b7223 */ /* 0x000fe20000000002 */
[----:B------:R-:W-:Y:S01]  /*0270*/  IMAD.MOV.U32 R2, RZ, RZ, R3 ;  /* 0x000000ffff027224 */ /* 0x000fe200078e0003 */
[----:B0-----:R-:W-:Y:S06]  /*0280*/  @!P0 BRA `(.L_x_4) ;  /* 0x0000000000108947 */ /* 0x001fec0003800000 */
[----:B------:R-:W-:Y:S01]  /*0290*/  IMAD.MOV.U32 R3, RZ, RZ, R13 ;  /* 0x000000ffff037224 */ /* 0x000fe200078e000d */
[----:B------:R-:W-:-:S07]  /*02a0*/  MOV R10, 0x2c0 ;  /* 0x000002c0000a7802 */ /* 0x000fce0000000f00 */
[----:B------:R-:W-:Y:S05]  /*02b0*/  CALL.REL.NOINC `($__internal_0_$__cuda_sm3x_div_rn_noftz_f32_slowpath) ;  /* 0x00000004008c7944 */ /* 0x000fea0003c00000 */
[----:B------:R-:W-:-:S07]  /*02c0*/  MOV R11, R3 ;  /* 0x00000003000b7202 */ /* 0x000fce0000000f00 */
.L_x_4:
[----:B------:R-:W-:Y:S05]  /*02d0*/  BSYNC.RECONVERGENT B1 ;  /* 0x0000000000017941 */ /* 0x000fea0003800200 */
.L_x_3:
[----:B------:R-:W-:Y:S01]  /*02e0*/  FADD R6, R11, R6 ;  /* 0x000000060b067221 */ /* 0x000fe20000000000 */
[----:B------:R-:W-:Y:S01]  /*02f0*/  VIADD R3, R2, 0x1 ;  /* 0x0000000102037836 */ /* 0x000fe20000000000 */
[----:B------:R-:W-:Y:S06]  /*0300*/  @P2 BRA `(.L_x_5) ;  /* 0xfffffffc00982947 */ /* 0x000fec000383ffff */
.L_x_2:
[----:B------:R-:W-:Y:S05]  /*0310*/  BSYNC.RECONVERGENT B0 ;  /* 0x0000000000007941 */ /* 0x000fea0003800200 */
.L_x_1:
[----:B------:R-:W-:Y:S01]  /*0320*/  IMAD.IADD R8, R7, 0x1, -R8 ;  /* 0x0000000107087824 */ /* 0x000fe200078e0a08 */
[----:B------:R-:W-:Y:S04]  /*0330*/  BSSY.RECONVERGENT B0, `(.L_x_0) ;  /* 0x0000057000007945 */ /* 0x000fe80003800200 */
[----:B------:R-:W-:-:S13]  /*0340*/  ISETP.GT.U32.AND P0, PT, R8, -0x4, PT ;  /* 0xfffffffc0800780c */ /* 0x000fda0003f04070 */
[----:B------:R-:W-:Y:S05]  /*0350*/  @P0 BRA `(.L_x_6) ;  /* 0x0000000400500947 */ /* 0x000fea0003800000 */
.L_x_15:
[C---:B------:R-:W-:Y:S01]  /*0360*/  VIADD R8, R2.reuse, 0x1 ;  /* 0x0000000102087836 */ /* 0x040fe20000000000 */
[----:B------:R-:W-:Y:S01]  /*0370*/  LOP3.LUT R0, R2, 0x80000001, RZ, 0xc0, !PT ;  /* 0x8000000102007812 */ /* 0x000fe200078ec0ff */
[----:B------:R-:W-:Y:S01]  /*0380*/  IMAD.MOV.U32 R7, RZ, RZ, 0x3f800000 ;  /* 0x3f800000ff077424 */ /* 0x000fe200078e00ff */
[----:B------:R-:W-:Y:S02]  /*0390*/  BSSY.RECONVERGENT B1, `(.L_x_7) ;  /* 0x000000f000017945 */ /* 0x000fe40003800200 */
[----:B------:R-:W-:Y:S02]  /*03a0*/  I2FP.F32.S32 R9, R8 ;  /* 0x0000000800097245 */ /* 0x000fe40000201400 */
[----:B------:R-:W-:Y:S02]  /*03b0*/  ISETP.NE.AND P0, PT, R0, 0x1, PT ;  /* 0x000000010000780c */ /* 0x000fe40003f05270 */
[----:B------:R-:W0:Y:S02]  /*03c0*/  MUFU.RCP R3, R9 ;  /* 0x0000000900037308 */ /* 0x000e240000001000 */
[----:B------:R-:W-:-:S08]  /*03d0*/  FSEL R0, -R7, 1, !P0 ;  /* 0x3f80000007007808 */ /* 0x000fd00004000100 */
[----:B------:R-:W1:Y:S01]  /*03e0*/  FCHK P0, R0, R9 ;  /* 0x0000000900007302 */ /* 0x000e620000000000 */
[----:B0-----:R-:W-:-:S04]  /*03f0*/  FFMA R10, -R9, R3, 1 ;  /* 0x3f800000090a7423 */ /* 0x001fc80000000103 */
[----:B------:R-:W-:-:S04]  /*0400*/  FFMA R3, R3, R10, R3 ;  /* 0x0000000a03037223 */ /* 0x000fc80000000003 */
[----:B------:R-:W-:-:S04]  /*0410*/  FFMA R10, R0, R3, RZ ;  /* 0x00000003000a7223 */ /* 0x000fc800000000ff */
[----:B------:R-:W-:-:S04]  /*0420*/  FFMA R7, -R9, R10, R0 ;  /* 0x0000000a09077223 */ /* 0x000fc80000000100 */
[----:B------:R-:W-:Y:S01]  /*0430*/  FFMA R3, R3, R7, R10 ;  /* 0x0000000703037223 */ /* 0x000fe2000000000a */
[----:B-1----:R-:W-:Y:S06]  /*0440*/  @!P0 BRA `(.L_x_8) ;  /* 0x00000000000c8947 */ /* 0x002fec0003800000 */
[----:B------:R-:W-:Y:S02]  /*0450*/  MOV R3, R9 ;  /* 0x0000000900037202 */ /* 0x000fe40000000f00 */
[----:B------:R-:W-:-:S07]  /*0460*/  MOV R10, 0x480 ;  /* 0x00000480000a7802 */ /* 0x000fce0000000f00 */
[----:B------:R-:W-:Y:S05]  /*0470*/  CALL.REL.NOINC `($__internal_0_$__cuda_sm3x_div_rn_noftz_f32_slowpath) ;  /* 0x00000004001c7944 */ /* 0x000fea0003c00000 */
.L_x_8:
[----:B------:R-:W-:Y:S05]  /*0480*/  BSYNC.RECONVERGENT B1 ;  /* 0x0000000000017941 */ /* 0x000fea0003800200 */
.L_x_7:
[----:B------:R-:W-:Y:S01]  /*0490*/  VIADD R7, R2, 0x2 ;  /* 0x0000000202077836 */ /* 0x000fe20000000000 */
[----:B------:R-:W-:Y:S01]  /*04a0*/  LOP3.LUT R8, R8, 0x80000001, RZ, 0xc0, !PT ;  /* 0x8000000108087812 */ /* 0x000fe200078ec0ff */
[----:B------:R-:W-:Y:S01]  /*04b0*/  IMAD.MOV.U32 R0, RZ, RZ, 0x3f800000 ;  /* 0x3f800000ff007424 */ /* 0x000fe200078e00ff */
[----:B------:R-:W-:Y:S01]  /*04c0*/  BSSY.RECONVERGENT B1, `(.L_x_9) ;  /* 0x0000011000017945 */ /* 0x000fe20003800200 */
[----:B------:R-:W-:Y:S01]  /*04d0*/  FADD R6, R3, R6 ;  /* 0x0000000603067221 */ /* 0x000fe20000000000 */
        /* <DEDUP_REMOVED lines=11> */
[----:B------:R-:W-:Y:S01]  /*0590*/  IMAD.MOV.U32 R3, RZ, RZ, R11 ;  /* 0x000000ffff037224 */ /* 0x000fe200078e000b */
[----:B------:R-:W-:-:S07]  /*05a0*/  MOV R10, 0x5c0 ;  /* 0x000005c0000a7802 */ /* 0x000fce0000000f00 */
[----:B------:R-:W-:Y:S05]  /*05b0*/  CALL.REL.NOINC `($__internal_0_$__cuda_sm3x_div_rn_noftz_f32_slowpath) ;  /* 0x0000000000cc7944 */ /* 0x000fea0003c00000 */
[----:B------:R-:W-:-:S07]  /*05c0*/  IMAD.MOV.U32 R9, RZ, RZ, R3 ;  /* 0x000000ffff097224 */ /* 0x000fce00078e0003 */
.L_x_10:
[----:B------:R-:W-:Y:S05]  /*05d0*/  BSYNC.RECONVERGENT B1 ;  /* 0x0000000000017941 */ /* 0x000fea0003800200 */
.L_x_9:
[----:B------:R-:W-:Y:S01]  /*05e0*/  IADD3 R8, PT, PT, R2, 0x3, RZ ;  /* 0x0000000302087810 */ /* 0x000fe20007ffe0ff */
[----:B------:R-:W-:Y:S01]  /*05f0*/  IMAD.MOV.U32 R0, RZ, RZ, 0x3f800000 ;  /* 0x3f800000ff007424 */ /* 0x000fe200078e00ff */
[----:B------:R-:W-:Y:S01]  /*0600*/  LOP3.LUT R7, R7, 0x80000001, RZ, 0xc0, !PT ;  /* 0x8000000107077812 */ /* 0x000fe200078ec0ff */
[----:B------:R-:W-:Y:S01]  /*0610*/  BSSY.RECONVERGENT B1, `(.L_x_11) ;  /* 0x0000010000017945 */ /* 0x000fe20003800200 */
[----:B------:R-:W-:Y:S01]  /*0620*/  I2FP.F32.S32 R11, R8 ;  /* 0x00000008000b7245 */ /* 0x000fe20000201400 */
[----:B------:R-:W-:Y:S01]  /*0630*/  FADD R6, R6, R9 ;  /* 0x0000000906067221 */ /* 0x000fe20000000000 */
        /* <DEDUP_REMOVED lines=13> */
.L_x_12:
[----:B------:R-:W-:Y:S05]  /*0710*/  BSYNC.RECONVERGENT B1 ;  /* 0x0000000000017941 */ /* 0x000fea0003800200 */
.L_x_11:
        /* <DEDUP_REMOVED lines=19> */
[----:B------:R-:W-:-:S07]  /*0850*/  IMAD.MOV.U32 R7, RZ, RZ, R3 ;  /* 0x000000ffff077224 */ /* 0x000fce00078e0003 */
.L_x_14:
[----:B------:R-:W-:Y:S05]  /*0860*/  BSYNC.RECONVERGENT B1 ;  /* 0x0000000000017941 */ /* 0x000fea0003800200 */
.L_x_13:
[----:B------:R-:W-:Y:S01]  /*0870*/  ISETP.GE.AND P0, PT, R2, R5, PT ;  /* 0x000000050200720c */ /* 0x000fe20003f06270 */
[----:B------:R-:W-:-:S12]  /*0880*/  FADD R6, R6, R7 ;  /* 0x0000000706067221 */ /* 0x000fd80000000000 */
[----:B------:R-:W-:Y:S05]  /*0890*/  @!P0 BRA `(.L_x_15) ;  /* 0xfffffff800b08947 */ /* 0x000fea000383ffff */
.L_x_6:
[----:B------:R-:W-:Y:S05]  /*08a0*/  BSYNC.RECONVERGENT B0 ;  /* 0x0000000000007941 */ /* 0x000fea0003800200 */
.L_x_0:
[----:B------:R-:W0:Y:S02]  /*08b0*/  LDC.64 R2, c[0x0][0x388] ;  /* 0x0000e200ff027b82 */ /* 0x000e240000000a00 */
[----:B0-----:R-:W-:-:S05]  /*08c0*/  IMAD.WIDE R4, R4, 0x4, R2 ;  /* 0x0000000404047825 */ /* 0x001fca00078e0202 */
[----:B------:R-:W-:Y:S01]  /*08d0*/  STG.E desc[UR4][R4.64], R6 ;  /* 0x0000000604007986 */ /* 0x000fe2000c101904 */
[----:B------:R-:W-:Y:S05]  /*08e0*/  EXIT ;  /* 0x000000000000794d */ /* 0x000fea0003800000 */
        .weak           $__internal_0_$__cuda_sm3x_div_rn_noftz_f32_slowpath
        .type           $__internal_0_$__cuda_sm3x_div_rn_noftz_f32_slowpath,@function
        .size           $__internal_0_$__cuda_sm3x_div_rn_noftz_f32_slowpath,(.L_x_28 - $__internal_0_$__cuda_sm3x_div_rn_noftz_f32_slowpath)
$__internal_0_$__cuda_sm3x_div_rn_noftz_f32_slowpath:
[----:B------:R-:W-:Y:S01]  /*08f0*/  SHF.R.U32.HI R11, RZ, 0x17, R3 ;  /* 0x00000017ff0b7819 */ /* 0x000fe20000011603 */
[----:B------:R-:W-:Y:S01]  /*0900*/  BSSY.RECONVERGENT B2, `(.L_x_16) ;  /* 0x0000062000027945 */ /* 0x000fe20003800200 */
[----:B------:R-:W-:Y:S02]  /*0910*/  SHF.R.U32.HI R12, RZ, 0x17, R0 ;  /* 0x00000017ff0c7819 */ /* 0x000fe40000011600 */
[----:B------:R-:W-:Y:S02]  /*0920*/  LOP3.LUT R11, R11, 0xff, RZ, 0xc0, !PT ;  /* 0x000000ff0b0b7812 */ /* 0x000fe400078ec0ff */
[----:B------:R-:W-:-:S03]  /*0930*/  LOP3.LUT R15, R12, 0xff, RZ, 0xc0, !PT ;  /* 0x000000ff0c0f7812 */ /* 0x000fc600078ec0ff */
[----:B------:R-:W-:Y:S02]  /*0940*/  VIADD R14, R11, 0xffffffff ;  /* 0xffffffff0b0e7836 */ /* 0x000fe40000000000 */
[----:B------:R-:W-:-:S03]  /*0950*/  VIADD R13, R15, 0xffffffff ;  /* 0xffffffff0f0d7836 */ /* 0x000fc60000000000 */
[----:B------:R-:W-:-:S04]  /*0960*/  ISETP.GT.U32.AND P0, PT, R14, 0xfd, PT ;  /* 0x000000fd0e00780c */ /* 0x000fc80003f04070 */
[----:B------:R-:W-:-:S13]  /*0970*/  ISETP.GT.U32.OR P0, PT, R13, 0xfd, P0 ;  /* 0x000000fd0d00780c */ /* 0x000fda0000704470 */
[----:B------:R-:W-:Y:S01]  /*0980*/  @!P0 MOV R12, RZ ;  /* 0x000000ff000c8202 */ /* 0x000fe20000000f00 */
[----:B------:R-:W-:Y:S06]  /*0990*/  @!P0 BRA `(.L_x_17) ;  /* 0x00000000005c8947 */ /* 0x000fec0003800000 */
[----:B------:R-:W-:Y:S02]  /*09a0*/  FSETP.GTU.FTZ.AND P0, PT, |R0|, +INF , PT ;  /* 0x7f8000000000780b */ /* 0x000fe40003f1c200 */
[----:B------:R-:W-:-:S04]  /*09b0*/  FSETP.GTU.FTZ.AND P1, PT, |R3|, +INF , PT ;  /* 0x7f8000000300780b */ /* 0x000fc80003f3c200 */
[----:B------:R-:W-:-:S13]  /*09c0*/  PLOP3.LUT P0, PT, P0, P1, PT, 0xf8, 0x8f ;  /* 0x00000000008f781c */ /* 0x000fda0000703f70 */
[----:B------:R-:W-:Y:S05]  /*09d0*/  @P0 BRA `(.L_x_18) ;  /* 0x00000004004c0947 */ /* 0x000fea0003800000 */
[----:B------:R-:W-:-:S13]  /*09e0*/  LOP3.LUT P0, RZ, R3, 0x7fffffff, R0, 0xc8, !PT ;  /* 0x7fffffff03ff7812 */ /* 0x000fda000780c800 */
[----:B------:R-:W-:Y:S05]  /*09f0*/  @!P0 BRA `(.L_x_19) ;  /* 0x00000004003c8947 */ /* 0x000fea0003800000 */
[C---:B------:R-:W-:Y:S02]  /*0a00*/  FSETP.NEU.FTZ.AND P3, PT, |R0|.reuse, +INF , PT ;  /* 0x7f8000000000780b */ /* 0x040fe40003f7d200 */
[----:B------:R-:W-:Y:S02]  /*0a10*/  FSETP.NEU.FTZ.AND P1, PT, |R3|, +INF , PT ;  /* 0x7f8000000300780b */ /* 0x000fe40003f3d200 */
[----:B------:R-:W-:-:S11]  /*0a20*/  FSETP.NEU.FTZ.AND P0, PT, |R0|, +INF , PT ;  /* 0x7f8000000000780b */ /* 0x000fd60003f1d200 */
[----:B------:R-:W-:Y:S05]  /*0a30*/  @!P1 BRA !P3, `(.L_x_19) ;  /* 0x00000004002c9947 */ /* 0x000fea0005800000 */
[----:B------:R-:W-:-:S04]  /*0a40*/  LOP3.LUT P3, RZ, R0, 0x7fffffff, RZ, 0xc0, !PT ;  /* 0x7fffffff00ff7812 */ /* 0x000fc8000786c0ff */
[----:B------:R-:W-:-:S13]  /*0a50*/  PLOP3.LUT P1, PT, P1, P3, PT, 0x2f, 0xf2 ;  /* 0x0000000000f2781c */ /* 0x000fda0000f26577 */
[----:B------:R-:W-:Y:S05]  /*0a60*/  @P1 BRA `(.L_x_20) ;  /* 0x0000000400181947 */ /* 0x000fea0003800000 */
[----:B------:R-:W-:-:S04]  /*0a70*/  LOP3.LUT P1, RZ, R3, 0x7fffffff, RZ, 0xc0, !PT ;  /* 0x7fffffff03ff7812 */ /* 0x000fc8000782c0ff */
[----:B------:R-:W-:-:S13]  /*0a80*/  PLOP3.LUT P0, PT, P0, P1, PT, 0x2f, 0xf2 ;  /* 0x0000000000f2781c */ /* 0x000fda0000702577 */
[----:B------:R-:W-:Y:S05]  /*0a90*/  @P0 BRA `(.L_x_21) ;  /* 0x0000000400000947 */ /* 0x000fea0003800000 */
[----:B------:R-:W-:Y:S02]  /*0aa0*/  ISETP.GE.AND P0, PT, R13, RZ, PT ;  /* 0x000000ff0d00720c */ /* 0x000fe40003f06270 */
[----:B------:R-:W-:-:S11]  /*0ab0*/  ISETP.GE.AND P1, PT, R14, RZ, PT ;  /* 0x000000ff0e00720c */ /* 0x000fd60003f26270 */
[----:B------:R-:W-:Y:S02]  /*0ac0*/  @P0 IMAD.MOV.U32 R12, RZ, RZ, RZ ;  /* 0x000000ffff0c0224 */ /* 0x000fe400078e00ff */
[----:B------:R-:W-:Y:S01]  /*0ad0*/  @!P0 FFMA R0, R0, 1.84467440737095516160e+19, RZ ;  /* 0x5f80000000008823 */ /* 0x000fe200000000ff */
[----:B------:R-:W-:Y:S02]  /*0ae0*/  @!P0 IMAD.MOV.U32 R12, RZ, RZ, -0x40 ;  /* 0xffffffc0ff0c8424 */ /* 0x000fe400078e00ff */
[----:B------:R-:W-:Y:S02]  /*0af0*/  @!P1 FFMA R3, R3, 1.84467440737095516160e+19, RZ ;  /* 0x5f80000003039823 */ /* 0x000fe400000000ff */
[----:B------:R-:W-:-:S07]  /*0b00*/  @!P1 VIADD R12, R12, 0x40 ;  /* 0x000000400c0c9836 */ /* 0x000fce0000000000 */
.L_x_17:
[----:B------:R-:W-:Y:S01]  /*0b10*/  LEA R14, R11, 0xc0800000, 0x17 ;  /* 0xc08000000b0e7811 */ /* 0x000fe200078eb8ff */
[----:B------:R-:W-:Y:S01]  /*0b20*/  VIADD R15, R15, 0xffffff81 ;  /* 0xffffff810f0f7836 */ /* 0x000fe20000000000 */
[----:B------:R-:W-:Y:S02]  /*0b30*/  BSSY.RECONVERGENT B3, `(.L_x_22) ;  /* 0x0000035000037945 */ /* 0x000fe40003800200 */
[----:B------:R-:W-:Y:S01]  /*0b40*/  IADD3 R16, PT, PT, -R14, R3, RZ ;  /* 0x000000030e107210 */ /* 0x000fe20007ffe1ff */
[C---:B------:R-:W-:Y:S01]  /*0b50*/  IMAD R0, R15.reuse, -0x800000, R0 ;  /* 0xff8000000f007824 */ /* 0x040fe200078e0200 */
[----:B------:R-:W-:Y:S02]  /*0b60*/  IADD3 R15, PT, PT, R15, 0x7f, -R11 ;  /* 0x0000007f0f0f7810 */ /* 0x000fe40007ffe80b */
[----:B------:R-:W0:Y:S01]  /*0b70*/  MUFU.RCP R3, R16 ;  /* 0x0000001000037308 */ /* 0x000e220000001000 */
[----:B------:R-:W-:Y:S02]  /*0b80*/  FADD.FTZ R13, -R16, -RZ ;  /* 0x800000ff100d7221 */ /* 0x000fe40000010100 */
[----:B------:R-:W-:-:S02]  /*0b90*/  IMAD.IADD R15, R15, 0x1, R12 ;  /* 0x000000010f0f7824 */ /* 0x000fc400078e020c */
[----:B0-----:R-:W-:-:S04]  /*0ba0*/  FFMA R14, R3, R13, 1 ;  /* 0x3f800000030e7423 */ /* 0x001fc8000000000d */
[----:B------:R-:W-:-:S04]  /*0bb0*/  FFMA R3, R3, R14, R3 ;  /* 0x0000000e03037223 */ /* 0x000fc80000000003 */
[----:B------:R-:W-:-:S04]  /*0bc0*/  FFMA R14, R0, R3, RZ ;  /* 0x00000003000e7223 */ /* 0x000fc800000000ff */
[----:B------:R-:W-:-:S04]  /*0bd0*/  FFMA R17, R13, R14, R0 ;  /* 0x0000000e0d117223 */ /* 0x000fc80000000000 */
[----:B------:R-:W-:-:S04]  /*0be0*/  FFMA R14, R3, R17, R14 ;  /* 0x00000011030e7223 */ /* 0x000fc8000000000e */
[----:B------:R-:W-:-:S04]  /*0bf0*/  FFMA R13, R13, R14, R0 ;  /* 0x0000000e0d0d7223 */ /* 0x000fc80000000000 */
[----:B------:R-:W-:-:S05]  /*0c00*/  FFMA R0, R3, R13, R14 ;  /* 0x0000000d03007223 */ /* 0x000fca000000000e */
[----:B------:R-:W-:-:S04]  /*0c10*/  SHF.R.U32.HI R11, RZ, 0x17, R0 ;  /* 0x00000017ff0b7819 */ /* 0x000fc80000011600 */
[----:B------:R-:W-:-:S05]  /*0c20*/  LOP3.LUT R11, R11, 0xff, RZ, 0xc0, !PT ;  /* 0x000000ff0b0b7812 */ /* 0x000fca00078ec0ff */
[----:B------:R-:W-:-:S05]  /*0c30*/  IMAD.IADD R16, R11, 0x1, R15 ;  /* 0x000000010b107824 */ /* 0x000fca00078e020f */
[----:B------:R-:W-:-:S04]  /*0c40*/  IADD3 R11, PT, PT, R16, -0x1, RZ ;  /* 0xffffffff100b7810 */ /* 0x000fc80007ffe0ff */
[----:B------:R-:W-:-:S13]  /*0c50*/  ISETP.GE.U32.AND P0, PT, R11, 0xfe, PT ;  /* 0x000000fe0b00780c */ /* 0x000fda0003f06070 */
[----:B------:R-:W-:Y:S05]  /*0c60*/  @!P0 BRA `(.L_x_23) ;  /* 0x0000000000808947 */ /* 0x000fea0003800000 */
[----:B------:R-:W-:-:S13]  /*0c70*/  ISETP.GT.AND P0, PT, R16, 0xfe, PT ;  /* 0x000000fe1000780c */ /* 0x000fda0003f04270 */
[----:B------:R-:W-:Y:S05]  /*0c80*/  @P0 BRA `(.L_x_24) ;  /* 0x00000000006c0947 */ /* 0x000fea0003800000 */
[----:B------:R-:W-:-:S13]  /*0c90*/  ISETP.GE.AND P0, PT, R16, 0x1, PT ;  /* 0x000000011000780c */ /* 0x000fda0003f06270 */
[----:B------:R-:W-:Y:S05]  /*0ca0*/  @P0 BRA `(.L_x_25) ;  /* 0x0000000000740947 */ /* 0x000fea0003800000 */
[----:B------:R-:W-:Y:S02]  /*0cb0*/  ISETP.GE.AND P0, PT, R16, -0x18, PT ;  /* 0xffffffe81000780c */ /* 0x000fe40003f06270 */
[----:B------:R-:W-:-:S11]  /*0cc0*/  LOP3.LUT R0, R0, 0x80000000, RZ, 0xc0, !PT ;  /* 0x8000000000007812 */ /* 0x000fd600078ec0ff */
[----:B------:R-:W-:Y:S05]  /*0cd0*/  @!P0 BRA `(.L_x_25) ;  /* 0x0000000000688947 */ /* 0x000fea0003800000 */
[-CC-:B------:R-:W-:Y:S01]  /*0ce0*/  FFMA.RZ R11, R3, R13.reuse, R14.reuse ;  /* 0x0000000d030b7223 */ /* 0x180fe2000000c00e */
[C---:B------:R-:W-:Y:S02]  /*0cf0*/  ISETP.NE.AND P3, PT, R16.reuse, RZ, PT ;  /* 0x000000ff1000720c */ /* 0x040fe40003f65270 */
[C---:B------:R-:W-:Y:S02]  /*0d00*/  ISETP.NE.AND P1, PT, R16.reuse, RZ, PT ;  /* 0x000000ff1000720c */ /* 0x040fe40003f25270 */
[----:B------:R-:W-:Y:S01]  /*0d10*/  LOP3.LUT R12, R11, 0x7fffff, RZ, 0xc0, !PT ;  /* 0x007fffff0b0c7812 */ /* 0x000fe200078ec0ff */
[CCC-:B------:R-:W-:Y:S01]  /*0d20*/  FFMA.RP R11, R3.reuse, R13.reuse, R14.reuse ;  /* 0x0000000d030b7223 */ /* 0x1c0fe2000000800e */
[----:B------:R-:W-:Y:S01]  /*0d30*/  FFMA.RM R14, R3, R13, R14 ;  /* 0x0000000d030e7223 */ /* 0x000fe2000000400e */
[----:B------:R-:W-:Y:S01]  /*0d40*/  VIADD R3, R16, 0x20 ;  /* 0x0000002010037836 */ /* 0x000fe20000000000 */
[----:B------:R-:W-:Y:S01]  /*0d50*/  LOP3.LUT R12, R12, 0x800000, RZ, 0xfc, !PT ;  /* 0x008000000c0c7812 */ /* 0x000fe200078efcff */
[----:B------:R-:W-:-:S02]  /*0d60*/  IMAD.MOV R13, RZ, RZ, -R16 ;  /* 0x000000ffff0d7224 */ /* 0x000fc400078e0a10 */
[----:B------:R-:W-:Y:S02]  /*0d70*/  FSETP.NEU.FTZ.AND P0, PT, R11, R14, PT ;  /* 0x0000000e0b00720b */ /* 0x000fe40003f1d000 */
[----:B------:R-:W-:Y:S02]  /*0d80*/  SHF.L.U32 R3, R12, R3, RZ ;  /* 0x000000030c037219 */ /* 0x000fe400000006ff */
[----:B------:R-:W-:Y:S02]  /*0d90*/  SEL R11, R13, RZ, P3 ;  /* 0x000000ff0d0b7207 */ /* 0x000fe40001800000 */
[----:B------:R-:W-:Y:S02]  /*0da0*/  ISETP.NE.AND P1, PT, R3, RZ, P1 ;  /* 0x000000ff0300720c */ /* 0x000fe40000f25270 */
[----:B------:R-:W-:Y:S02]  /*0db0*/  SHF.R.U32.HI R11, RZ, R11, R12 ;  /* 0x0000000bff0b7219 */ /* 0x000fe4000001160c */
[----:B------:R-:W-:-:S02]  /*0dc0*/  PLOP3.LUT P0, PT, P0, P1, PT, 0xf8, 0x8f ;  /* 0x00000000008f781c */ /* 0x000fc40000703f70 */
[----:B------:R-:W-:Y:S02]  /*0dd0*/  SHF.R.U32.HI R12, RZ, 0x1, R11 ;  /* 0x00000001ff0c7819 */ /* 0x000fe4000001160b */
[----:B------:R-:W-:-:S04]  /*0de0*/  SEL R3, RZ, 0x1, !P0 ;  /* 0x00000001ff037807 */ /* 0x000fc80004000000 */
[----:B------:R-:W-:-:S04]  /*0df0*/  LOP3.LUT R14, R3, 0x1, R12, 0xf8, !PT ;  /* 0x00000001030e7812 */ /* 0x000fc800078ef80c */
[----:B------:R-:W-:-:S05]  /*0e00*/  LOP3.LUT R11, R14, R11, RZ, 0xc0, !PT ;  /* 0x0000000b0e0b7212 */ /* 0x000fca00078ec0ff */
[----:B------:R-:W-:-:S05]  /*0e10*/  IMAD.IADD R11, R12, 0x1, R11 ;  /* 0x000000010c0b7824 */ /* 0x000fca00078e020b */
[----:B------:R-:W-:Y:S01]  /*0e20*/  LOP3.LUT R0, R11, R0, RZ, 0xfc, !PT ;  /* 0x000000000b007212 */ /* 0x000fe200078efcff */
[----:B------:R-:W-:Y:S06]  /*0e30*/  BRA `(.L_x_25) ;  /* 0x0000000000107947 */ /* 0x000fec0003800000 */
.L_x_24:
[----:B------:R-:W-:-:S04]  /*0e40*/  LOP3.LUT R0, R0, 0x80000000, RZ, 0xc0, !PT ;  /* 0x8000000000007812 */ /* 0x000fc800078ec0ff */
[----:B------:R-:W-:Y:S01]  /*0e50*/  LOP3.LUT R0, R0, 0x7f800000, RZ, 0xfc, !PT ;  /* 0x7f80000000007812 */ /* 0x000fe200078efcff */
[----:B------:R-:W-:Y:S06]  /*0e60*/  BRA `(.L_x_25) ;  /* 0x0000000000047947 */ /* 0x000fec0003800000 */
.L_x_23:
[----:B------:R-:W-:-:S07]  /*0e70*/  LEA R0, R15, R0, 0x17 ;  /* 0x000000000f007211 */ /* 0x000fce00078eb8ff */
.L_x_25:
[----:B------:R-:W-:Y:S05]  /*0e80*/  BSYNC.RECONVERGENT B3 ;  /* 0x0000000000037941 */ /* 0x000fea0003800200 */
.L_x_22:
[----:B------:R-:W-:Y:S05]  /*0e90*/  BRA `(.L_x_26) ;  /* 0x0000000000207947 */ /* 0x000fea0003800000 */
.L_x_21:
[----:B------:R-:W-:-:S04]  /*0ea0*/  LOP3.LUT R0, R3, 0x80000000, R0, 0x48, !PT ;  /* 0x8000000003007812 */ /* 0x000fc800078e4800 */
[----:B------:R-:W-:Y:S01]  /*0eb0*/  LOP3.LUT R0, R0, 0x7f800000, RZ, 0xfc, !PT ;  /* 0x7f80000000007812 */ /* 0x000fe200078efcff */
[----:B------:R-:W-:Y:S06]  /*0ec0*/  BRA `(.L_x_26) ;  /* 0x0000000000147947 */ /* 0x000fec0003800000 */
.L_x_20:
[----:B------:R-:W-:Y:S01]  /*0ed0*/  LOP3.LUT R0, R3, 0x80000000, R0, 0x48, !PT ;  /* 0x8000000003007812 */ /* 0x000fe200078e4800 */
[----:B------:R-:W-:Y:S06]  /*0ee0*/  BRA `(.L_x_26) ;  /* 0x00000000000c7947 */ /* 0x000fec0003800000 */
.L_x_19:
[----:B------:R-:W0:Y:S01]  /*0ef0*/  MUFU.RSQ R0, -QNAN ;  /* 0xffc0000000007908 */ /* 0x000e220000001400 */
[----:B------:R-:W-:Y:S05]  /*0f00*/  BRA `(.L_x_26) ;  /* 0x0000000000047947 */ /* 0x000fea0003800000 */
.L_x_18:
[----:B------:R-:W-:-:S07]  /*0f10*/  FADD.FTZ R0, R0, R3 ;  /* 0x0000000300007221 */ /* 0x000fce0000010000 */
.L_x_26:
[----:B------:R-:W-:Y:S05]  /*0f20*/  BSYNC.RECONVERGENT B2 ;  /* 0x0000000000027941 */ /* 0x000fea0003800200 */
.L_x_16:
[----:B------:R-:W-:Y:S02]  /*0f30*/  IMAD.MOV.U32 R11, RZ, RZ, 0x0 ;  /* 0x00000000ff0b7424 */ /* 0x000fe400078e00ff */
[----:B0-----:R-:W-:Y:S02]  /*0f40*/  IMAD.MOV.U32 R3, RZ, RZ, R0 ;  /* 0x000000ffff037224 */ /* 0x001fe400078e0000 */
[----:B------:R-:W-:Y:S05]  /*0f50*/  RET.REL.NODEC R10 `(_Z16summation_kerneliPf) ;  /* 0xfffffff00a287950 */ /* 0x000fea0003c3ffff */
.L_x_27:
[----:B------:R-:W-:-:S00]  /*0f60*/  BRA `(.L_x_27) ;  /* 0xfffffffc00fc7947 */ /* 0x000fc0000383ffff */
[----:B------:R-:W-:-:S00]  /*0f70*/  NOP ;  /* 0x0000000000007918 */ /* 0x000fc00000000000 */
        /* <DEDUP_REMOVED lines=8> */
.L_x_28:


//--------------------- .nv.shared.reserved.0     --------------------------
	.section	.nv.shared.reserved.0,"aw",@nobits
	.weak		__nv_reservedSMEM_offset_0_alias
	.size		__nv_reservedSMEM_offset_0_alias, 0, 64
	.other		__nv_reservedSMEM_offset_0_alias,@"STO_CUDA_RESERVED_SHARED STV_DEFAULT"
__nv_reservedSMEM_offset_0_alias:
	.zero		0
	.zero		64


//--------------------- .nv.constant0._Z16summation_kerneliPf --------------------------
	.section	.nv.constant0._Z16summation_kerneliPf,"a",@progbits
	.sectionflags	@""
	.align	4
.nv.constant0._Z16summation_kerneliPf:
	.zero		912


//--------------------- SYMBOLS --------------------------

	.type		.nv.reservedSmem.offset0,@object
	.size		.nv.reservedSmem.offset0,0x4
